//
// Generated by NVIDIA NVVM Compiler
//
// Compiler Build ID: CL-36424714
// Cuda compilation tools, release 13.0, V13.0.88
// Based on NVVM 20.0.0
//

.version 9.0
.target sm_100
.address_size 64

	// .globl	_Z17vectorMultiplyBy2PfS_m

.visible .entry _Z17vectorMultiplyBy2PfS_m(
	.param .u64 .ptr .align 1 _Z17vectorMultiplyBy2PfS_m_param_0,
	.param .u64 .ptr .align 1 _Z17vectorMultiplyBy2PfS_m_param_1,
	.param .u64 _Z17vectorMultiplyBy2PfS_m_param_2
)
{
	.reg .b32 	%r<5>;
	.reg .b32 	%f<3>;
	.reg .b64 	%rd<8>;

	ld.param.u64 	%rd1, [_Z17vectorMultiplyBy2PfS_m_param_0];
	ld.param.u64 	%rd2, [_Z17vectorMultiplyBy2PfS_m_param_1];
	cvta.to.global.u64 	%rd3, %rd2;
	cvta.to.global.u64 	%rd4, %rd1;
	mov.u32 	%r1, %ntid.x;
	mov.u32 	%r2, %ctaid.x;
	mov.u32 	%r3, %tid.x;
	mad.lo.s32 	%r4, %r1, %r2, %r3;
	mul.wide.s32 	%rd5, %r4, 4;
	add.s64 	%rd6, %rd4, %rd5;
	ld.global.f32 	%f1, [%rd6];
	add.f32 	%f2, %f1, %f1;
	add.s64 	%rd7, %rd3, %rd5;
	st.global.f32 	[%rd7], %f2;
	ret;

}


// ===== COMPILED SASS (sm_100) =====

	.target	sm_100

	.elftype	@"ET_EXEC"


//--------------------- .note.nv.tkinfo           --------------------------
	.section	.note.nv.tkinfo,"",@"SHT_NOTE"
	.sectionflags	@"SHF_NOTE_NV_TKINFO"
	.tkinfo
        /*0018*/ 	.word	0x00000002
        /*0030*/ 	.string	""
        /*0030*/ 	.string	"ptxas"
        /*0030*/ 	.string	"Cuda compilation tools, release 13.0, V13.0.88"
        /*0030*/ 	.string	"Build cuda_13.0.r13.0/compiler.36424714_0"
        /*0030*/ 	.string	"-arch sm_100 -m 64 "



//--------------------- .note.nv.cuinfo           --------------------------
	.section	.note.nv.cuinfo,"",@"SHT_NOTE"
	.sectionflags	@"SHF_NOTE_NV_CUINFO"
        /*0018*/ 	.short	0x0002
        /*001a*/ 	.short	0x0064
        /*001c*/ 	.short	0x0082
	.zero		2


//--------------------- .nv.info                  --------------------------
	.section	.nv.info,"",@"SHT_CUDA_INFO"
	.align	4


	//----- nvinfo : EIATTR_REGCOUNT
	.align		4
        /*0000*/ 	.byte	0x04, 0x2f
        /*0002*/ 	.short	(.L_1 - .L_0)
	.align		4
.L_0:
        /*0004*/ 	.word	index@(_Z17vectorMultiplyBy2PfS_m)
        /*0008*/ 	.word	0x0000000a


	//----- nvinfo : EIATTR_FRAME_SIZE
	.align		4
.L_1:
        /*000c*/ 	.byte	0x04, 0x11
        /*000e*/ 	.short	(.L_3 - .L_2)
	.align		4
.L_2:
        /*0010*/ 	.word	index@(_Z17vectorMultiplyBy2PfS_m)
        /*0014*/ 	.word	0x00000000


	//----- nvinfo : EIATTR_MIN_STACK_SIZE
	.align		4
.L_3:
        /*0018*/ 	.byte	0x04, 0x12
        /*001a*/ 	.short	(.L_5 - .L_4)
	.align		4
.L_4:
        /*001c*/ 	.word	index@(_Z17vectorMultiplyBy2PfS_m)
        /*0020*/ 	.word	0x00000000
.L_5:


//--------------------- .nv.compat                --------------------------
	.section	.nv.compat,"",@"SHT_CUDA_COMPAT_INFO"
	.align	4
        /*0000*/ 	.byte	0x02, 0x09, 0x00, 0x00, 0x02, 0x02, 0x01, 0x00, 0x02, 0x05, 0x05, 0x00, 0x03, 0x07, 0x01, 0x01
        /*0010*/ 	.byte	0x02, 0x03, 0x00, 0x00, 0x02, 0x06, 0x01, 0x00, 0x04, 0x0b, 0x08, 0x00, 0x09, 0x00, 0x00, 0x00
        /*0020*/ 	.byte	0x00, 0x00, 0x00, 0x00


//--------------------- .nv.info._Z17vectorMultiplyBy2PfS_m --------------------------
	.section	.nv.info._Z17vectorMultiplyBy2PfS_m,"",@"SHT_CUDA_INFO"
	.sectionflags	@""
	.align	4


	//----- nvinfo : EIATTR_CUDA_API_VERSION
	.align		4
        /*0000*/ 	.byte	0x04, 0x37
        /*0002*/ 	.short	(.L_7 - .L_6)
.L_6:
        /*0004*/ 	.word	0x00000082


	//----- nvinfo : EIATTR_KPARAM_INFO
	.align		4
.L_7:
        /*0008*/ 	.byte	0x04, 0x17
        /*000a*/ 	.short	(.L_9 - .L_8)
.L_8:
        /*000c*/ 	.word	0x00000000
        /*0010*/ 	.short	0x0002
        /*0012*/ 	.short	0x0010
        /*0014*/ 	.byte	0x00, 0xf0, 0x21, 0x00


	//----- nvinfo : EIATTR_KPARAM_INFO
	.align		4
.L_9:
        /*0018*/ 	.byte	0x04, 0x17
        /*001a*/ 	.short	(.L_11 - .L_10)
.L_10:
        /*001c*/ 	.word	0x00000000
        /*0020*/ 	.short	0x0001
        /*0022*/ 	.short	0x0008
        /*0024*/ 	.byte	0x00, 0xf5, 0x21, 0x00


	//----- nvinfo : EIATTR_KPARAM_INFO
	.align		4
.L_11:
        /*0028*/ 	.byte	0x04, 0x17
        /*002a*/ 	.short	(.L_13 - .L_12)
.L_12:
        /*002c*/ 	.word	0x00000000
        /*0030*/ 	.short	0x0000
        /*0032*/ 	.short	0x0000
        /*0034*/ 	.byte	0x00, 0xf5, 0x21, 0x00


	//----- nvinfo : EIATTR_SPARSE_MMA_MASK
	.align		4
.L_13:
        /*0038*/ 	.byte	0x03, 0x50
        /*003a*/ 	.short	0x0000


	//----- nvinfo : EIATTR_MAXREG_COUNT
	.align		4
        /*003c*/ 	.byte	0x03, 0x1b
        /*003e*/ 	.short	0x00ff


	//----- nvinfo : EIATTR_MERCURY_ISA_VERSION
	.align		4
        /*0040*/ 	.byte	0x03, 0x5f
        /*0042*/ 	.short	0x0101


	//----- nvinfo : EIATTR_VRC_CTA_INIT_COUNT
	.align		4
        /*0044*/ 	.byte	0x02, 0x4a
	.zero		1
	.zero		1


	//----- nvinfo : EIATTR_EXIT_INSTR_OFFSETS
	.align		4
        /*0048*/ 	.byte	0x04, 0x1c
        /*004a*/ 	.short	(.L_15 - .L_14)


	//   ....[0]....
.L_14:
        /*004c*/ 	.word	0x000000d0


	//----- nvinfo : EIATTR_CBANK_PARAM_SIZE
	.align		4
.L_15:
        /*0050*/ 	.byte	0x03, 0x19
        /*0052*/ 	.short	0x0018


	//----- nvinfo : EIATTR_PARAM_CBANK
	.align		4
        /*0054*/ 	.byte	0x04, 0x0a
        /*0056*/ 	.short	(.L_17 - .L_16)
	.align		4
.L_16:
        /*0058*/ 	.word	index@(.nv.constant0._Z17vectorMultiplyBy2PfS_m)
        /*005c*/ 	.short	0x0380
        /*005e*/ 	.short	0x0018


	//----- nvinfo : EIATTR_SW_WAR
	.align		4
.L_17:
        /*0060*/ 	.byte	0x04, 0x36
        /*0062*/ 	.short	(.L_19 - .L_18)
.L_18:
        /*0064*/ 	.word	0x00000008
.L_19:


//--------------------- .nv.callgraph             --------------------------
	.section	.nv.callgraph,"",@"SHT_CUDA_CALLGRAPH"
	.align	4
	.sectionentsize	8
	.align		4
        /*0000*/ 	.word	0x00000000
	.align		4
        /*0004*/ 	.word	0xffffffff
	.align		4
        /*0008*/ 	.word	0x00000000
	.align		4
        /*000c*/ 	.word	0xfffffffe
	.align		4
        /*0010*/ 	.word	0x00000000
	.align		4
        /*0014*/ 	.word	0xfffffffd
	.align		4
        /*0018*/ 	.word	0x00000000
	.align		4
        /*001c*/ 	.word	0xfffffffc


//--------------------- .text._Z17vectorMultiplyBy2PfS_m --------------------------
	.section	.text._Z17vectorMultiplyBy2PfS_m,"ax",@progbits
	.align	128
        .global         _Z17vectorMultiplyBy2PfS_m
        .type           _Z17vectorMultiplyBy2PfS_m,@function
        .size           _Z17vectorMultiplyBy2PfS_m,(.L_x_1 - _Z17vectorMultiplyBy2PfS_m)
        .other          _Z17vectorMultiplyBy2PfS_m,@"STO_CUDA_ENTRY STV_DEFAULT"
_Z17vectorMultiplyBy2PfS_m:
.text._Z17vectorMultiplyBy2PfS_m:
[----:B------:R-:W-:Y:S01]  /*0000*/  LDC R1, c[0x0][0x37c] ;  /* 0x0000df00ff017b82 */ /* 0x000fe20000000800 */
[----:B------:R-:W0:Y:S07]  /*0010*/  S2R R7, SR_CTAID.X ;  /* 0x0000000000077919 */ /* 0x000e2e0000002500 */
[----:B------:R-:W1:Y:S01]  /*0020*/  LDC.64 R2, c[0x0][0x380] ;  /* 0x0000e000ff027b82 */ /* 0x000e620000000a00 */
[----:B------:R-:W0:Y:S01]  /*0030*/  LDCU UR6, c[0x0][0x360] ;  /* 0x00006c00ff0677ac */ /* 0x000e220008000800 */
[----:B------:R-:W0:Y:S01]  /*0040*/  S2R R0, SR_TID.X ;  /* 0x0000000000007919 */ /* 0x000e220000002100 */
[----:B------:R-:W2:Y:S05]  /*0050*/  LDCU.64 UR4, c[0x0][0x358] ;  /* 0x00006b00ff0477ac */ /* 0x000eaa0008000a00 */
[----:B------:R-:W3:Y:S01]  /*0060*/  LDC.64 R4, c[0x0][0x388] ;  /* 0x0000e200ff047b82 */ /* 0x000ee20000000a00 */
[----:B0-----:R-:W-:-:S04]  /*0070*/  IMAD R7, R7, UR6, R0 ;  /* 0x0000000607077c24 */ /* 0x001fc8000f8e0200 */
[----:B-1----:R-:W-:-:S06]  /*0080*/  IMAD.WIDE R2, R7, 0x4, R2 ;  /* 0x0000000407027825 */ /* 0x002fcc00078e0202 */
[----:B--2---:R-:W2:Y:S01]  /*0090*/  LDG.E R2, desc[UR4][R2.64] ;  /* 0x0000000402027981 */ /* 0x004ea2000c1e1900 */
[----:B---3--:R-:W-:-:S04]  /*00a0*/  IMAD.WIDE R4, R7, 0x4, R4 ;  /* 0x0000000407047825 */ /* 0x008fc800078e0204 */
[----:B--2---:R-:W-:-:S05]  /*00b0*/  FADD R7, R2, R2 ;  /* 0x0000000202077221 */ /* 0x004fca0000000000 */
[----:B------:R-:W-:Y:S01]  /*00c0*/  STG.E desc[UR4][R4.64], R7 ;  /* 0x0000000704007986 */ /* 0x000fe2000c101904 */
[----:B------:R-:W-:Y:S05]  /*00d0*/  EXIT ;  /* 0x000000000000794d */ /* 0x000fea0003800000 */
.L_x_0:
[----:B------:R-:W-:-:S00]  /*00e0*/  BRA `(.L_x_0) ;  /* 0xfffffffc00fc7947 */ /* 0x000fc0000383ffff */
[----:B------:R-:W-:-:S00]  /*00f0*/  NOP ;  /* 0x0000000000007918 */ /* 0x000fc00000000000 */
        /* <DEDUP_REMOVED lines=8> */
.L_x_1:


//--------------------- .nv.shared.reserved.0     --------------------------
	.section	.nv.shared.reserved.0,"aw",@nobits
	.weak		__nv_reservedSMEM_offset_0_alias
	.size		__nv_reservedSMEM_offset_0_alias, 0, 64
	.other		__nv_reservedSMEM_offset_0_alias,@"STO_CUDA_RESERVED_SHARED STV_DEFAULT"
__nv_reservedSMEM_offset_0_alias:
	.zero		0
	.zero		64


//--------------------- .nv.constant0._Z17vectorMultiplyBy2PfS_m --------------------------
	.section	.nv.constant0._Z17vectorMultiplyBy2PfS_m,"a",@progbits
	.sectionflags	@""
	.align	4
.nv.constant0._Z17vectorMultiplyBy2PfS_m:
	.zero		920


//--------------------- SYMBOLS --------------------------

	.type		.nv.reservedSmem.offset0,@object
	.size		.nv.reservedSmem.offset0,0x4
